	.headerflags	@"EF_CUDA_TEXMODE_UNIFIED EF_CUDA_64BIT_ADDRESS EF_CUDA_SM89 EF_CUDA_VIRTUAL_SM(EF_CUDA_SM89)"
	.elftype	@"ET_EXEC"


//--------------------- .nv.info                  --------------------------
	.section	.nv.info,"",@"SHT_CUDA_INFO"
	.align	4


	//----- nvinfo : EIATTR_REGCOUNT
	.align		4
        /*0000*/ 	.byte	0x04, 0x2f
        /*0002*/ 	.short	(.L_1 - .L_0)
	.align		4
.L_0:
        /*0004*/ 	.word	index@(triton__0d1d2de)
        /*0008*/ 	.word	0x0000000c


	//----- nvinfo : EIATTR_MAX_STACK_SIZE
	.align		4
.L_1:
        /*000c*/ 	.byte	0x04, 0x23
        /*000e*/ 	.short	(.L_3 - .L_2)
	.align		4
.L_2:
        /*0010*/ 	.word	index@(triton__0d1d2de)
        /*0014*/ 	.word	0x00000000


	//----- nvinfo : EIATTR_MIN_STACK_SIZE
	.align		4
.L_3:
        /*0018*/ 	.byte	0x04, 0x12
        /*001a*/ 	.short	(.L_5 - .L_4)
	.align		4
.L_4:
        /*001c*/ 	.word	index@(triton__0d1d2de)
        /*0020*/ 	.word	0x00000000


	//----- nvinfo : EIATTR_FRAME_SIZE
	.align		4
.L_5:
        /*0024*/ 	.byte	0x04, 0x11
        /*0026*/ 	.short	(.L_7 - .L_6)
	.align		4
.L_6:
        /*0028*/ 	.word	index@(triton__0d1d2de)
        /*002c*/ 	.word	0x00000000
.L_7:


//--------------------- .nv.info.triton__0d1d2de  --------------------------
	.section	.nv.info.triton__0d1d2de,"",@"SHT_CUDA_INFO"
	.align	4


	//----- nvinfo : EIATTR_CUDA_API_VERSION
	.align		4
        /*0000*/ 	.byte	0x04, 0x37
        /*0002*/ 	.short	(.L_9 - .L_8)
.L_8:
        /*0004*/ 	.word	0x0000007b


	//----- nvinfo : EIATTR_PARAM_CBANK
	.align		4
.L_9:
        /*0008*/ 	.byte	0x04, 0x0a
        /*000a*/ 	.short	(.L_11 - .L_10)
	.align		4
.L_10:
        /*000c*/ 	.word	index@(.nv.constant0.triton__0d1d2de)
        /*0010*/ 	.short	0x0160
        /*0012*/ 	.short	0x0014


	//----- nvinfo : EIATTR_CBANK_PARAM_SIZE
	.align		4
.L_11:
        /*0014*/ 	.byte	0x03, 0x19
        /*0016*/ 	.short	0x0014


	//----- nvinfo : EIATTR_KPARAM_INFO
	.align		4
        /*0018*/ 	.byte	0x04, 0x17
        /*001a*/ 	.short	(.L_13 - .L_12)
.L_12:
        /*001c*/ 	.word	0x00000000
        /*0020*/ 	.short	0x0002
        /*0022*/ 	.short	0x0010
        /*0024*/ 	.byte	0x00, 0xf0, 0x11, 0x00


	//----- nvinfo : EIATTR_KPARAM_INFO
	.align		4
.L_13:
        /*0028*/ 	.byte	0x04, 0x17
        /*002a*/ 	.short	(.L_15 - .L_14)
.L_14:
        /*002c*/ 	.word	0x00000000
        /*0030*/ 	.short	0x0001
        /*0032*/ 	.short	0x0008
        /*0034*/ 	.byte	0x00, 0xf0, 0x21, 0x00


	//----- nvinfo : EIATTR_KPARAM_INFO
	.align		4
.L_15:
        /*0038*/ 	.byte	0x04, 0x17
        /*003a*/ 	.short	(.L_17 - .L_16)
.L_16:
        /*003c*/ 	.word	0x00000000
        /*0040*/ 	.short	0x0000
        /*0042*/ 	.short	0x0000
        /*0044*/ 	.byte	0x00, 0xf0, 0x21, 0x00


	//----- nvinfo : EIATTR_MAXREG_COUNT
	.align		4
.L_17:
        /*0048*/ 	.byte	0x03, 0x1b
        /*004a*/ 	.short	0x00ff


	//----- nvinfo : EIATTR_EXIT_INSTR_OFFSETS
	.align		4
        /*004c*/ 	.byte	0x04, 0x1c
        /*004e*/ 	.short	(.L_19 - .L_18)


	//   ....[0]....
.L_18:
        /*0050*/ 	.word	0x000001e0


	//----- nvinfo : EIATTR_MAX_THREADS
	.align		4
.L_19:
        /*0054*/ 	.byte	0x04, 0x05
        /*0056*/ 	.short	(.L_21 - .L_20)
.L_20:
        /*0058*/ 	.word	0x00000100
        /*005c*/ 	.word	0x00000001
        /*0060*/ 	.word	0x00000001
.L_21:


//--------------------- .nv.rel.action            --------------------------
	.section	.nv.rel.action,"",@"SHT_CUDA_RELOCINFO"
	.align	8
	.sectionentsize	8
        /*0000*/ 	.byte	0x73, 0x00, 0x00, 0x00, 0x00, 0x00, 0x00, 0x00, 0x00, 0x00, 0x00, 0x11, 0x25, 0x00, 0x05, 0x36


//--------------------- .nv.constant0.triton__0d1d2de --------------------------
	.section	.nv.constant0.triton__0d1d2de,"a",@progbits
	.align	4
.nv.constant0.triton__0d1d2de:
	.zero		372


//--------------------- .text.triton__0d1d2de     --------------------------
	.section	.text.triton__0d1d2de,"ax",@progbits
	.sectioninfo	@"SHI_REGISTERS=12"
	.align	128
        .global         triton__0d1d2de
        .type           triton__0d1d2de,@function
        .size           triton__0d1d2de,(.L_x_1 - triton__0d1d2de)
        .other          triton__0d1d2de,@"STO_CUDA_ENTRY STV_DEFAULT"
triton__0d1d2de:
.text.triton__0d1d2de:
[----:B------:R-:W-:-:S02]  /*0000*/  IMAD.MOV.U32 R1, RZ, RZ, c[0x0][0x28] ;  /* 0x00000a00ff017624 */ /* 0x000fc400078e00ff */
[----:B------:R-:W0:Y:S01]  /*0010*/  S2R R0, SR_TID.X ;  /* 0x0000000000007919 */ /* 0x000e220000002100 */
[----:B------:R-:W-:Y:S01]  /*0020*/  IMAD.MOV.U32 R9, RZ, RZ, 0x2 ;  /* 0x00000002ff097424 */ /* 0x000fe200078e00ff */
[----:B------:R-:W-:Y:S02]  /*0030*/  ULDC.64 UR4, c[0x0][0x118] ;  /* 0x0000460000047ab9 */ /* 0x000fe40000000a00 */
[----:B------:R-:W1:Y:S01]  /*0040*/  S2R R5, SR_CTAID.X ;  /* 0x0000000000057919 */ /* 0x000e620000002500 */
[----:B0-----:R-:W-:-:S05]  /*0050*/  IMAD.SHL.U32 R0, R0, 0x2, RZ ;  /* 0x0000000200007824 */ /* 0x001fca00078e00ff */
[----:B------:R-:W-:-:S05]  /*0060*/  LOP3.LUT R0, R0, 0x1fe, RZ, 0xc0, !PT ;  /* 0x000001fe00007812 */ /* 0x000fca00078ec0ff */
[----:B-1----:R-:W-:Y:S01]  /*0070*/  IMAD R0, R5, 0x200, R0 ;  /* 0x0000020005007824 */ /* 0x002fe200078e0200 */
[----:B------:R-:W-:-:S04]  /*0080*/  SHF.R.S32.HI R5, RZ, 0x16, R5 ;  /* 0x00000016ff057819 */ /* 0x000fc80000011405 */
[----:B------:R-:W-:Y:S02]  /*0090*/  SHF.R.S32.HI R3, RZ, 0x1f, R0 ;  /* 0x0000001fff037819 */ /* 0x000fe40000011400 */
[----:B------:R-:W-:Y:S02]  /*00a0*/  SGXT R5, R5, 0x1 ;  /* 0x000000010505781a */ /* 0x000fe40000000200 */
[-C--:B------:R-:W-:Y:S02]  /*00b0*/  LEA.HI R3, R3, R0.reuse, RZ, 0x8 ;  /* 0x0000000003037211 */ /* 0x080fe400078f40ff */
[----:B------:R-:W-:Y:S02]  /*00c0*/  LEA.HI R5, R5, R0, RZ, 0xb ;  /* 0x0000000005057211 */ /* 0x000fe400078f58ff */
[----:B------:R-:W-:Y:S02]  /*00d0*/  SHF.R.S32.HI R2, RZ, 0x8, R3 ;  /* 0x00000008ff027819 */ /* 0x000fe40000011403 */
[----:B------:R-:W-:-:S02]  /*00e0*/  LOP3.LUT R3, R3, 0xffffff00, RZ, 0xc0, !PT ;  /* 0xffffff0003037812 */ /* 0x000fc400078ec0ff */
[----:B------:R-:W-:Y:S02]  /*00f0*/  LEA.HI R4, R2, R2, RZ, 0x3 ;  /* 0x0000000202047211 */ /* 0x000fe400078f18ff */
[----:B------:R-:W-:Y:S01]  /*0100*/  SHF.R.S32.HI R6, RZ, 0xb, R5 ;  /* 0x0000000bff067819 */ /* 0x000fe20000011405 */
[----:B------:R-:W-:Y:S01]  /*0110*/  IMAD.IADD R3, R0, 0x1, -R3 ;  /* 0x0000000100037824 */ /* 0x000fe200078e0a03 */
[----:B------:R-:W-:-:S03]  /*0120*/  LOP3.LUT R5, R4, 0x7ff8, RZ, 0xc0, !PT ;  /* 0x00007ff804057812 */ /* 0x000fc600078ec0ff */
[----:B------:R-:W-:Y:S02]  /*0130*/  IMAD R6, R6, 0x100, R3 ;  /* 0x0000010006067824 */ /* 0x000fe400078e0203 */
[----:B------:R-:W-:-:S04]  /*0140*/  IMAD.IADD R5, R2, 0x1, -R5 ;  /* 0x0000000102057824 */ /* 0x000fc800078e0a05 */
[----:B------:R-:W-:-:S04]  /*0150*/  IMAD R2, R5, 0x20000, R6 ;  /* 0x0002000005027824 */ /* 0x000fc800078e0206 */
[----:B------:R-:W-:-:S06]  /*0160*/  IMAD.WIDE R2, R2, R9, c[0x0][0x160] ;  /* 0x0000580002027625 */ /* 0x000fcc00078e0209 */
[----:B------:R-:W2:Y:S02]  /*0170*/  LDG.E R2, [R2.64] ;  /* 0x0000000402027981 */ /* 0x000ea4000c1e1900 */
[C---:B--2---:R-:W-:Y:S01]  /*0180*/  PRMT R4, R2.reuse, 0x7632, R4 ;  /* 0x0000763202047816 */ /* 0x044fe20000000004 */
[----:B------:R-:W-:-:S04]  /*0190*/  IMAD.U32 R6, R2, 0x10000, RZ ;  /* 0x0001000002067824 */ /* 0x000fc800078e00ff */
[----:B------:R-:W-:Y:S02]  /*01a0*/  IMAD.U32 R7, R4, 0x10000, RZ ;  /* 0x0001000004077824 */ /* 0x000fe400078e00ff */
[----:B------:R-:W-:-:S03]  /*01b0*/  IMAD.WIDE R4, R0, R9, c[0x0][0x168] ;  /* 0x00005a0000047625 */ /* 0x000fc600078e0209 */
[----:B------:R-:W-:-:S05]  /*01c0*/  F2FP.BF16.F32.PACK_AB R7, R7, R6 ;  /* 0x000000060707723e */ /* 0x000fca00000010ff */
[----:B------:R-:W-:Y:S01]  /*01d0*/  STG.E [R4.64], R7 ;  /* 0x0000000704007986 */ /* 0x000fe2000c101904 */
[----:B------:R-:W-:Y:S05]  /*01e0*/  EXIT ;  /* 0x000000000000794d */ /* 0x000fea0003800000 */
.L_x_0:
[----:B------:R-:W-:-:S00]  /*01f0*/  BRA `(.L_x_0) ;  /* 0xfffffff000007947 */ /* 0x000fc0000383ffff */
[----:B------:R-:W-:-:S00]  /*0200*/  NOP ;  /* 0x0000000000007918 */ /* 0x000fc00000000000 */
[----:B------:R-:W-:-:S00]  /*0210*/  NOP ;  /* 0x0000000000007918 */ /* 0x000fc00000000000 */
[----:B------:R-:W-:-:S00]  /*0220*/  NOP ;  /* 0x0000000000007918 */ /* 0x000fc00000000000 */
[----:B------:R-:W-:-:S00]  /*0230*/  NOP ;  /* 0x0000000000007918 */ /* 0x000fc00000000000 */
[----:B------:R-:W-:-:S00]  /*0240*/  NOP ;  /* 0x0000000000007918 */ /* 0x000fc00000000000 */
[----:B------:R-:W-:-:S00]  /*0250*/  NOP ;  /* 0x0000000000007918 */ /* 0x000fc00000000000 */
[----:B------:R-:W-:-:S00]  /*0260*/  NOP ;  /* 0x0000000000007918 */ /* 0x000fc00000000000 */
[----:B------:R-:W-:-:S00]  /*0270*/  NOP ;  /* 0x0000000000007918 */ /* 0x000fc00000000000 */
.L_x_1:
